//
// Generated by NVIDIA NVVM Compiler
//
// Compiler Build ID: CL-36424714
// Cuda compilation tools, release 13.0, V13.0.88
// Based on NVVM 20.0.0
//

.version 9.0
.target sm_100
.address_size 64

	// .globl	_Z9multiplysiiiPiS_S_
// _ZZ9multiplysiiiPiS_S_E2dA has been demoted
// _ZZ9multiplysiiiPiS_S_E2dB has been demoted

.visible .entry _Z9multiplysiiiPiS_S_(
	.param .u32 _Z9multiplysiiiPiS_S__param_0,
	.param .u32 _Z9multiplysiiiPiS_S__param_1,
	.param .u32 _Z9multiplysiiiPiS_S__param_2,
	.param .u64 .ptr .align 1 _Z9multiplysiiiPiS_S__param_3,
	.param .u64 .ptr .align 1 _Z9multiplysiiiPiS_S__param_4,
	.param .u64 .ptr .align 1 _Z9multiplysiiiPiS_S__param_5
)
{
	.reg .pred 	%p<26>;
	.reg .b32 	%r<196>;
	.reg .b64 	%rd<25>;
	// demoted variable
	.shared .align 4 .b8 _ZZ9multiplysiiiPiS_S_E2dA[400];
	// demoted variable
	.shared .align 4 .b8 _ZZ9multiplysiiiPiS_S_E2dB[400];
	ld.param.u32 	%r53, [_Z9multiplysiiiPiS_S__param_0];
	ld.param.u32 	%r54, [_Z9multiplysiiiPiS_S__param_1];
	ld.param.u32 	%r55, [_Z9multiplysiiiPiS_S__param_2];
	ld.param.u64 	%rd4, [_Z9multiplysiiiPiS_S__param_3];
	ld.param.u64 	%rd5, [_Z9multiplysiiiPiS_S__param_4];
	cvta.to.global.u64 	%rd1, %rd5;
	cvta.to.global.u64 	%rd2, %rd4;
	mov.u32 	%r57, %ctaid.x;
	mov.u32 	%r58, %ctaid.y;
	mov.u32 	%r1, %tid.x;
	mov.u32 	%r2, %tid.y;
	mov.u32 	%r59, %ntid.y;
	mad.lo.s32 	%r3, %r58, %r59, %r2;
	mov.u32 	%r60, %ntid.x;
	mad.lo.s32 	%r4, %r57, %r60, %r1;
	setp.lt.s32 	%p1, %r55, -8;
	mov.b32 	%r195, 0;
	@%p1 bra 	$L__BB0_19;
	add.s32 	%r63, %r55, -1;
	mul.hi.s32 	%r64, %r63, 1717986919;
	shr.u32 	%r65, %r64, 31;
	shr.s32 	%r66, %r64, 2;
	add.s32 	%r5, %r66, %r65;
	mul.lo.s32 	%r67, %r2, 40;
	mov.u32 	%r68, _ZZ9multiplysiiiPiS_S_E2dA;
	add.s32 	%r6, %r68, %r67;
	shl.b32 	%r69, %r1, 2;
	add.s32 	%r7, %r6, %r69;
	mul.lo.s32 	%r8, %r55, %r3;
	add.s32 	%r179, %r8, %r1;
	mov.u32 	%r70, _ZZ9multiplysiiiPiS_S_E2dB;
	add.s32 	%r11, %r70, %r69;
	add.s32 	%r10, %r11, %r67;
	setp.lt.s32 	%p2, %r55, 11;
	mov.b32 	%r191, 0;
	mov.u32 	%r195, %r191;
	@%p2 bra 	$L__BB0_13;
	add.s32 	%r73, %r5, 1;
	and.b32  	%r74, %r73, 2147483646;
	neg.s32 	%r184, %r74;
	add.s32 	%r75, %r2, 10;
	mad.lo.s32 	%r181, %r54, %r75, %r4;
	mul.lo.s32 	%r14, %r54, 20;
	mad.lo.s32 	%r180, %r2, %r54, %r4;
	mov.b32 	%r195, 0;
	mov.b32 	%r183, 10;
	mov.u32 	%r178, %r1;
	mov.u32 	%r182, %r2;
$L__BB0_3:
	setp.ge.s32 	%p3, %r3, %r53;
	setp.ge.s32 	%p4, %r178, %r55;
	mov.b32 	%r186, 0;
	or.pred  	%p5, %p3, %p4;
	@%p5 bra 	$L__BB0_5;
	mul.wide.u32 	%rd6, %r179, 4;
	add.s64 	%rd7, %rd2, %rd6;
	ld.global.u32 	%r186, [%rd7];
$L__BB0_5:
	setp.ge.s32 	%p6, %r4, %r54;
	st.shared.u32 	[%r7], %r186;
	setp.ge.s32 	%p7, %r182, %r55;
	mov.b32 	%r187, 0;
	or.pred  	%p8, %p6, %p7;
	@%p8 bra 	$L__BB0_7;
	mul.wide.s32 	%rd8, %r180, 4;
	add.s64 	%rd9, %rd1, %rd8;
	ld.global.u32 	%r187, [%rd9];
$L__BB0_7:
	st.shared.u32 	[%r10], %r187;
	bar.sync 	0;
	ld.shared.u32 	%r79, [%r6];
	ld.shared.u32 	%r80, [%r11];
	mad.lo.s32 	%r81, %r80, %r79, %r195;
	ld.shared.u32 	%r82, [%r6+4];
	ld.shared.u32 	%r83, [%r11+40];
	mad.lo.s32 	%r84, %r83, %r82, %r81;
	ld.shared.u32 	%r85, [%r6+8];
	ld.shared.u32 	%r86, [%r11+80];
	mad.lo.s32 	%r87, %r86, %r85, %r84;
	ld.shared.u32 	%r88, [%r6+12];
	ld.shared.u32 	%r89, [%r11+120];
	mad.lo.s32 	%r90, %r89, %r88, %r87;
	ld.shared.u32 	%r91, [%r6+16];
	ld.shared.u32 	%r92, [%r11+160];
	mad.lo.s32 	%r93, %r92, %r91, %r90;
	ld.shared.u32 	%r94, [%r6+20];
	ld.shared.u32 	%r95, [%r11+200];
	mad.lo.s32 	%r96, %r95, %r94, %r93;
	ld.shared.u32 	%r97, [%r6+24];
	ld.shared.u32 	%r98, [%r11+240];
	mad.lo.s32 	%r99, %r98, %r97, %r96;
	ld.shared.u32 	%r100, [%r6+28];
	ld.shared.u32 	%r101, [%r11+280];
	mad.lo.s32 	%r102, %r101, %r100, %r99;
	ld.shared.u32 	%r103, [%r6+32];
	ld.shared.u32 	%r104, [%r11+320];
	mad.lo.s32 	%r105, %r104, %r103, %r102;
	ld.shared.u32 	%r106, [%r6+36];
	ld.shared.u32 	%r107, [%r11+360];
	mad.lo.s32 	%r28, %r107, %r106, %r105;
	bar.sync 	0;
	add.s32 	%r108, %r178, 10;
	setp.ge.s32 	%p10, %r108, %r55;
	mov.b32 	%r188, 0;
	or.pred  	%p11, %p3, %p10;
	@%p11 bra 	$L__BB0_9;
	add.s32 	%r109, %r8, %r1;
	cvt.u64.u32 	%rd10, %r109;
	add.s32 	%r110, %r183, -10;
	cvt.u64.u32 	%rd11, %r110;
	add.s64 	%rd12, %rd10, %rd11;
	shl.b64 	%rd13, %rd12, 2;
	add.s64 	%rd14, %rd2, %rd13;
	ld.global.u32 	%r188, [%rd14+40];
$L__BB0_9:
	st.shared.u32 	[%r7], %r188;
	add.s32 	%r112, %r182, 10;
	setp.ge.s32 	%p13, %r112, %r55;
	mov.b32 	%r189, 0;
	or.pred  	%p14, %p6, %p13;
	@%p14 bra 	$L__BB0_11;
	mul.wide.s32 	%rd15, %r181, 4;
	add.s64 	%rd16, %rd1, %rd15;
	ld.global.u32 	%r189, [%rd16];
$L__BB0_11:
	st.shared.u32 	[%r10], %r189;
	bar.sync 	0;
	ld.shared.u32 	%r113, [%r6];
	ld.shared.u32 	%r114, [%r11];
	mad.lo.s32 	%r115, %r114, %r113, %r28;
	ld.shared.u32 	%r116, [%r6+4];
	ld.shared.u32 	%r117, [%r11+40];
	mad.lo.s32 	%r118, %r117, %r116, %r115;
	ld.shared.u32 	%r119, [%r6+8];
	ld.shared.u32 	%r120, [%r11+80];
	mad.lo.s32 	%r121, %r120, %r119, %r118;
	ld.shared.u32 	%r122, [%r6+12];
	ld.shared.u32 	%r123, [%r11+120];
	mad.lo.s32 	%r124, %r123, %r122, %r121;
	ld.shared.u32 	%r125, [%r6+16];
	ld.shared.u32 	%r126, [%r11+160];
	mad.lo.s32 	%r127, %r126, %r125, %r124;
	ld.shared.u32 	%r128, [%r6+20];
	ld.shared.u32 	%r129, [%r11+200];
	mad.lo.s32 	%r130, %r129, %r128, %r127;
	ld.shared.u32 	%r131, [%r6+24];
	ld.shared.u32 	%r132, [%r11+240];
	mad.lo.s32 	%r133, %r132, %r131, %r130;
	ld.shared.u32 	%r134, [%r6+28];
	ld.shared.u32 	%r135, [%r11+280];
	mad.lo.s32 	%r136, %r135, %r134, %r133;
	ld.shared.u32 	%r137, [%r6+32];
	ld.shared.u32 	%r138, [%r11+320];
	mad.lo.s32 	%r139, %r138, %r137, %r136;
	ld.shared.u32 	%r140, [%r6+36];
	ld.shared.u32 	%r141, [%r11+360];
	mad.lo.s32 	%r195, %r141, %r140, %r139;
	bar.sync 	0;
	add.s32 	%r184, %r184, 2;
	add.s32 	%r183, %r183, 20;
	add.s32 	%r182, %r182, 20;
	add.s32 	%r181, %r181, %r14;
	add.s32 	%r180, %r180, %r14;
	add.s32 	%r179, %r179, 20;
	add.s32 	%r178, %r178, 20;
	setp.ne.s32 	%p15, %r184, 0;
	@%p15 bra 	$L__BB0_3;
	add.s32 	%r191, %r183, -10;
$L__BB0_13:
	and.b32  	%r142, %r5, 1;
	setp.eq.b32 	%p16, %r142, 1;
	@%p16 bra 	$L__BB0_19;
	setp.ge.s32 	%p17, %r3, %r53;
	add.s32 	%r45, %r191, %r1;
	setp.ge.s32 	%p18, %r45, %r55;
	mov.b32 	%r193, 0;
	or.pred  	%p19, %p17, %p18;
	@%p19 bra 	$L__BB0_16;
	add.s32 	%r145, %r45, %r8;
	mul.wide.u32 	%rd17, %r145, 4;
	add.s64 	%rd18, %rd2, %rd17;
	ld.global.u32 	%r193, [%rd18];
$L__BB0_16:
	setp.ge.s32 	%p20, %r4, %r54;
	st.shared.u32 	[%r7], %r193;
	add.s32 	%r48, %r191, %r2;
	setp.ge.s32 	%p21, %r48, %r55;
	mov.b32 	%r194, 0;
	or.pred  	%p22, %p20, %p21;
	@%p22 bra 	$L__BB0_18;
	mad.lo.s32 	%r147, %r48, %r54, %r4;
	mul.wide.s32 	%rd19, %r147, 4;
	add.s64 	%rd20, %rd1, %rd19;
	ld.global.u32 	%r194, [%rd20];
$L__BB0_18:
	st.shared.u32 	[%r10], %r194;
	bar.sync 	0;
	ld.shared.u32 	%r148, [%r6];
	ld.shared.u32 	%r149, [%r11];
	mad.lo.s32 	%r150, %r149, %r148, %r195;
	ld.shared.u32 	%r151, [%r6+4];
	ld.shared.u32 	%r152, [%r11+40];
	mad.lo.s32 	%r153, %r152, %r151, %r150;
	ld.shared.u32 	%r154, [%r6+8];
	ld.shared.u32 	%r155, [%r11+80];
	mad.lo.s32 	%r156, %r155, %r154, %r153;
	ld.shared.u32 	%r157, [%r6+12];
	ld.shared.u32 	%r158, [%r11+120];
	mad.lo.s32 	%r159, %r158, %r157, %r156;
	ld.shared.u32 	%r160, [%r6+16];
	ld.shared.u32 	%r161, [%r11+160];
	mad.lo.s32 	%r162, %r161, %r160, %r159;
	ld.shared.u32 	%r163, [%r6+20];
	ld.shared.u32 	%r164, [%r11+200];
	mad.lo.s32 	%r165, %r164, %r163, %r162;
	ld.shared.u32 	%r166, [%r6+24];
	ld.shared.u32 	%r167, [%r11+240];
	mad.lo.s32 	%r168, %r167, %r166, %r165;
	ld.shared.u32 	%r169, [%r6+28];
	ld.shared.u32 	%r170, [%r11+280];
	mad.lo.s32 	%r171, %r170, %r169, %r168;
	ld.shared.u32 	%r172, [%r6+32];
	ld.shared.u32 	%r173, [%r11+320];
	mad.lo.s32 	%r174, %r173, %r172, %r171;
	ld.shared.u32 	%r175, [%r6+36];
	ld.shared.u32 	%r176, [%r11+360];
	mad.lo.s32 	%r195, %r176, %r175, %r174;
	bar.sync 	0;
$L__BB0_19:
	setp.ge.s32 	%p23, %r3, %r53;
	setp.ge.s32 	%p24, %r4, %r54;
	or.pred  	%p25, %p23, %p24;
	@%p25 bra 	$L__BB0_21;
	ld.param.u64 	%rd24, [_Z9multiplysiiiPiS_S__param_5];
	mad.lo.s32 	%r177, %r54, %r3, %r4;
	cvta.to.global.u64 	%rd21, %rd24;
	mul.wide.s32 	%rd22, %r177, 4;
	add.s64 	%rd23, %rd21, %rd22;
	st.global.u32 	[%rd23], %r195;
$L__BB0_21:
	ret;

}


// ===== COMPILED SASS (sm_100) =====

	.target	sm_100

	.elftype	@"ET_EXEC"


//--------------------- .note.nv.tkinfo           --------------------------
	.section	.note.nv.tkinfo,"",@"SHT_NOTE"
	.sectionflags	@"SHF_NOTE_NV_TKINFO"
	.tkinfo
        /*0018*/ 	.word	0x00000002
        /*0030*/ 	.string	""
        /*0030*/ 	.string	"ptxas"
        /*0030*/ 	.string	"Cuda compilation tools, release 13.0, V13.0.88"
        /*0030*/ 	.string	"Build cuda_13.0.r13.0/compiler.36424714_0"
        /*0030*/ 	.string	"-arch sm_100 -m 64 "



//--------------------- .note.nv.cuinfo           --------------------------
	.section	.note.nv.cuinfo,"",@"SHT_NOTE"
	.sectionflags	@"SHF_NOTE_NV_CUINFO"
        /*0018*/ 	.short	0x0002
        /*001a*/ 	.short	0x0064
        /*001c*/ 	.short	0x0082
	.zero		2


//--------------------- .nv.info                  --------------------------
	.section	.nv.info,"",@"SHT_CUDA_INFO"
	.align	4


	//----- nvinfo : EIATTR_REGCOUNT
	.align		4
        /*0000*/ 	.byte	0x04, 0x2f
        /*0002*/ 	.short	(.L_1 - .L_0)
	.align		4
.L_0:
        /*0004*/ 	.word	index@(_Z9multiplysiiiPiS_S_)
        /*0008*/ 	.word	0x00000020


	//----- nvinfo : EIATTR_FRAME_SIZE
	.align		4
.L_1:
        /*000c*/ 	.byte	0x04, 0x11
        /*000e*/ 	.short	(.L_3 - .L_2)
	.align		4
.L_2:
        /*0010*/ 	.word	index@(_Z9multiplysiiiPiS_S_)
        /*0014*/ 	.word	0x00000000


	//----- nvinfo : EIATTR_MIN_STACK_SIZE
	.align		4
.L_3:
        /*0018*/ 	.byte	0x04, 0x12
        /*001a*/ 	.short	(.L_5 - .L_4)
	.align		4
.L_4:
        /*001c*/ 	.word	index@(_Z9multiplysiiiPiS_S_)
        /*0020*/ 	.word	0x00000000
.L_5:


//--------------------- .nv.compat                --------------------------
	.section	.nv.compat,"",@"SHT_CUDA_COMPAT_INFO"
	.align	4
        /*0000*/ 	.byte	0x02, 0x09, 0x00, 0x00, 0x02, 0x02, 0x01, 0x00, 0x02, 0x05, 0x05, 0x00, 0x03, 0x07, 0x01, 0x01
        /*0010*/ 	.byte	0x02, 0x03, 0x00, 0x00, 0x02, 0x06, 0x01, 0x00, 0x04, 0x0b, 0x08, 0x00, 0x09, 0x00, 0x00, 0x00
        /*0020*/ 	.byte	0x00, 0x00, 0x00, 0x00


//--------------------- .nv.info._Z9multiplysiiiPiS_S_ --------------------------
	.section	.nv.info._Z9multiplysiiiPiS_S_,"",@"SHT_CUDA_INFO"
	.sectionflags	@""
	.align	4


	//----- nvinfo : EIATTR_CUDA_API_VERSION
	.align		4
        /*0000*/ 	.byte	0x04, 0x37
        /*0002*/ 	.short	(.L_7 - .L_6)
.L_6:
        /*0004*/ 	.word	0x00000082


	//----- nvinfo : EIATTR_KPARAM_INFO
	.align		4
.L_7:
        /*0008*/ 	.byte	0x04, 0x17
        /*000a*/ 	.short	(.L_9 - .L_8)
.L_8:
        /*000c*/ 	.word	0x00000000
        /*0010*/ 	.short	0x0005
        /*0012*/ 	.short	0x0020
        /*0014*/ 	.byte	0x00, 0xf5, 0x21, 0x00


	//----- nvinfo : EIATTR_KPARAM_INFO
	.align		4
.L_9:
        /*0018*/ 	.byte	0x04, 0x17
        /*001a*/ 	.short	(.L_11 - .L_10)
.L_10:
        /*001c*/ 	.word	0x00000000
        /*0020*/ 	.short	0x0004
        /*0022*/ 	.short	0x0018
        /*0024*/ 	.byte	0x00, 0xf5, 0x21, 0x00


	//----- nvinfo : EIATTR_KPARAM_INFO
	.align		4
.L_11:
        /*0028*/ 	.byte	0x04, 0x17
        /*002a*/ 	.short	(.L_13 - .L_12)
.L_12:
        /*002c*/ 	.word	0x00000000
        /*0030*/ 	.short	0x0003
        /*0032*/ 	.short	0x0010
        /*0034*/ 	.byte	0x00, 0xf5, 0x21, 0x00


	//----- nvinfo : EIATTR_KPARAM_INFO
	.align		4
.L_13:
        /*0038*/ 	.byte	0x04, 0x17
        /*003a*/ 	.short	(.L_15 - .L_14)
.L_14:
        /*003c*/ 	.word	0x00000000
        /*0040*/ 	.short	0x0002
        /*0042*/ 	.short	0x0008
        /*0044*/ 	.byte	0x00, 0xf0, 0x11, 0x00


	//----- nvinfo : EIATTR_KPARAM_INFO
	.align		4
.L_15:
        /*0048*/ 	.byte	0x04, 0x17
        /*004a*/ 	.short	(.L_17 - .L_16)
.L_16:
        /*004c*/ 	.word	0x00000000
        /*0050*/ 	.short	0x0001
        /*0052*/ 	.short	0x0004
        /*0054*/ 	.byte	0x00, 0xf0, 0x11, 0x00


	//----- nvinfo : EIATTR_KPARAM_INFO
	.align		4
.L_17:
        /*0058*/ 	.byte	0x04, 0x17
        /*005a*/ 	.short	(.L_19 - .L_18)
.L_18:
        /*005c*/ 	.word	0x00000000
        /*0060*/ 	.short	0x0000
        /*0062*/ 	.short	0x0000
        /*0064*/ 	.byte	0x00, 0xf0, 0x11, 0x00


	//----- nvinfo : EIATTR_SPARSE_MMA_MASK
	.align		4
.L_19:
        /*0068*/ 	.byte	0x03, 0x50
        /*006a*/ 	.short	0x0000


	//----- nvinfo : EIATTR_MAXREG_COUNT
	.align		4
        /*006c*/ 	.byte	0x03, 0x1b
        /*006e*/ 	.short	0x00ff


	//----- nvinfo : EIATTR_NUM_BARRIERS
	.align		4
        /*0070*/ 	.byte	0x02, 0x4c
        /*0072*/ 	.byte	0x01
	.zero		1


	//----- nvinfo : EIATTR_MERCURY_ISA_VERSION
	.align		4
        /*0074*/ 	.byte	0x03, 0x5f
        /*0076*/ 	.short	0x0101


	//----- nvinfo : EIATTR_VRC_CTA_INIT_COUNT
	.align		4
        /*0078*/ 	.byte	0x02, 0x4a
	.zero		1
	.zero		1


	//----- nvinfo : EIATTR_EXIT_INSTR_OFFSETS
	.align		4
        /*007c*/ 	.byte	0x04, 0x1c
        /*007e*/ 	.short	(.L_21 - .L_20)


	//   ....[0]....
.L_20:
        /*0080*/ 	.word	0x00000c40


	//   ....[1]....
        /*0084*/ 	.word	0x00000c90


	//----- nvinfo : EIATTR_CBANK_PARAM_SIZE
	.align		4
.L_21:
        /*0088*/ 	.byte	0x03, 0x19
        /*008a*/ 	.short	0x0028


	//----- nvinfo : EIATTR_PARAM_CBANK
	.align		4
        /*008c*/ 	.byte	0x04, 0x0a
        /*008e*/ 	.short	(.L_23 - .L_22)
	.align		4
.L_22:
        /*0090*/ 	.word	index@(.nv.constant0._Z9multiplysiiiPiS_S_)
        /*0094*/ 	.short	0x0380
        /*0096*/ 	.short	0x0028


	//----- nvinfo : EIATTR_SW_WAR
	.align		4
.L_23:
        /*0098*/ 	.byte	0x04, 0x36
        /*009a*/ 	.short	(.L_25 - .L_24)
.L_24:
        /*009c*/ 	.word	0x00000008
.L_25:


//--------------------- .nv.callgraph             --------------------------
	.section	.nv.callgraph,"",@"SHT_CUDA_CALLGRAPH"
	.align	4
	.sectionentsize	8
	.align		4
        /*0000*/ 	.word	0x00000000
	.align		4
        /*0004*/ 	.word	0xffffffff
	.align		4
        /*0008*/ 	.word	0x00000000
	.align		4
        /*000c*/ 	.word	0xfffffffe
	.align		4
        /*0010*/ 	.word	0x00000000
	.align		4
        /*0014*/ 	.word	0xfffffffd
	.align		4
        /*0018*/ 	.word	0x00000000
	.align		4
        /*001c*/ 	.word	0xfffffffc


//--------------------- .text._Z9multiplysiiiPiS_S_ --------------------------
	.section	.text._Z9multiplysiiiPiS_S_,"ax",@progbits
	.align	128
        .global         _Z9multiplysiiiPiS_S_
        .type           _Z9multiplysiiiPiS_S_,@function
        .size           _Z9multiplysiiiPiS_S_,(.L_x_4 - _Z9multiplysiiiPiS_S_)
        .other          _Z9multiplysiiiPiS_S_,@"STO_CUDA_ENTRY STV_DEFAULT"
_Z9multiplysiiiPiS_S_:
.text._Z9multiplysiiiPiS_S_:
[----:B------:R-:W-:Y:S01]  /*0000*/  LDC R1, c[0x0][0x37c] ;  /* 0x0000df00ff017b82 */ /* 0x000fe20000000800 */
[----:B------:R-:W0:Y:S01]  /*0010*/  S2R R0, SR_TID.Y ;  /* 0x0000000000007919 */ /* 0x000e220000002200 */
[----:B------:R-:W1:Y:S06]  /*0020*/  LDCU UR6, c[0x0][0x388] ;  /* 0x00007100ff0677ac */ /* 0x000e6c0008000800 */
[----:B------:R-:W0:Y:S01]  /*0030*/  LDC R23, c[0x0][0x364] ;  /* 0x0000d900ff177b82 */ /* 0x000e220000000800 */
[----:B------:R-:W-:Y:S01]  /*0040*/  HFMA2 R27, -RZ, RZ, 0, 0 ;  /* 0x00000000ff1b7431 */ /* 0x000fe200000001ff */
[----:B------:R-:W2:Y:S01]  /*0050*/  S2R R2, SR_TID.X ;  /* 0x0000000000027919 */ /* 0x000ea20000002100 */
[----:B------:R-:W3:Y:S05]  /*0060*/  LDCU.64 UR8, c[0x0][0x358] ;  /* 0x00006b00ff0877ac */ /* 0x000eea0008000a00 */
[----:B------:R-:W-:Y:S08]  /*0070*/  S2UR UR4, SR_CTAID.X ;  /* 0x00000000000479c3 */ /* 0x000ff00000002500 */
[----:B------:R-:W0:Y:S01]  /*0080*/  S2UR UR5, SR_CTAID.Y ;  /* 0x00000000000579c3 */ /* 0x000e220000002600 */
[----:B-1----:R-:W-:-:S07]  /*0090*/  UISETP.GE.AND UP0, UPT, UR6, -0x8, UPT ;  /* 0xfffffff80600788c */ /* 0x002fce000bf06270 */
[----:B------:R-:W2:Y:S01]  /*00a0*/  LDC R21, c[0x0][0x360] ;  /* 0x0000d800ff157b82 */ /* 0x000ea20000000800 */
[----:B0-----:R-:W-:Y:S02]  /*00b0*/  IMAD R23, R23, UR5, R0 ;  /* 0x0000000517177c24 */ /* 0x001fe4000f8e0200 */
[----:B--2---:R-:W-:Y:S01]  /*00c0*/  IMAD R21, R21, UR4, R2 ;  /* 0x0000000415157c24 */ /* 0x004fe2000f8e0202 */
[----:B---3--:R-:W-:Y:S06]  /*00d0*/  BRA.U !UP0, `(.L_x_0) ;  /* 0x0000000908cc7547 */ /* 0x008fec000b800000 */
[----:B------:R-:W0:Y:S01]  /*00e0*/  S2R R5, SR_CgaCtaId ;  /* 0x0000000000057919 */ /* 0x000e220000008800 */
[----:B------:R-:W-:Y:S01]  /*00f0*/  MOV R3, 0x400 ;  /* 0x0000040000037802 */ /* 0x000fe20000000f00 */
[----:B------:R-:W-:Y:S01]  /*0100*/  UISETP.GE.AND UP0, UPT, UR6, 0xb, UPT ;  /* 0x0000000b0600788c */ /* 0x000fe2000bf06270 */
[----:B------:R-:W-:Y:S01]  /*0110*/  MOV R27, RZ ;  /* 0x000000ff001b7202 */ /* 0x000fe20000000f00 */
[----:B------:R-:W-:Y:S01]  /*0120*/  UIADD3 UR4, UPT, UPT, UR6, -0x1, URZ ;  /* 0xffffffff06047890 */ /* 0x000fe2000fffe0ff */
[----:B------:R-:W-:-:S03]  /*0130*/  IADD3 R4, PT, PT, R3, 0x190, RZ ;  /* 0x0000019003047810 */ /* 0x000fc60007ffe0ff */
[----:B------:R-:W-:-:S04]  /*0140*/  UIMAD.WIDE UR4, UR4, 0x66666667, URZ ;  /* 0x66666667040478a5 */ /* 0x000fc8000f8e02ff */
[----:B------:R-:W-:-:S04]  /*0150*/  USHF.R.U32.HI UR4, URZ, 0x1f, UR5 ;  /* 0x0000001fff047899 */ /* 0x000fc80008011605 */
[----:B------:R-:W-:Y:S01]  /*0160*/  ULEA.HI.SX32 UR4, UR5, UR4, 0x1e ;  /* 0x0000000405047291 */ /* 0x000fe2000f8ff2ff */
[C---:B0-----:R-:W-:Y:S02]  /*0170*/  LEA R19, R5.reuse, R3, 0x18 ;  /* 0x0000000305137211 */ /* 0x041fe400078ec0ff */
[----:B------:R-:W-:Y:S02]  /*0180*/  LEA R5, R5, R4, 0x18 ;  /* 0x0000000405057211 */ /* 0x000fe400078ec0ff */
[----:B------:R-:W-:Y:S01]  /*0190*/  MOV R3, RZ ;  /* 0x000000ff00037202 */ /* 0x000fe20000000f00 */
[----:B------:R-:W-:Y:S01]  /*01a0*/  IMAD R19, R0, 0x28, R19 ;  /* 0x0000002800137824 */ /* 0x000fe200078e0213 */
[----:B------:R-:W-:-:S04]  /*01b0*/  LEA R5, R2, R5, 0x2 ;  /* 0x0000000502057211 */ /* 0x000fc800078e10ff */
[----:B------:R-:W-:Y:S01]  /*01c0*/  LEA R18, R2, R19, 0x2 ;  /* 0x0000001302127211 */ /* 0x000fe200078e10ff */
[----:B------:R-:W-:Y:S01]  /*01d0*/  IMAD R4, R0, 0x28, R5 ;  /* 0x0000002800047824 */ /* 0x000fe200078e0205 */
[----:B------:R-:W-:Y:S06]  /*01e0*/  BRA.U !UP0, `(.L_x_1) ;  /* 0x0000000508c07547 */ /* 0x000fec000b800000 */
[----:B------:R-:W0:Y:S01]  /*01f0*/  LDC R6, c[0x0][0x384] ;  /* 0x0000e100ff067b82 */ /* 0x000e220000000800 */
[----:B------:R-:W1:Y:S01]  /*0200*/  LDCU.64 UR10, c[0x0][0x380] ;  /* 0x00007000ff0a77ac */ /* 0x000e620008000a00 */
[----:B------:R-:W-:Y:S01]  /*0210*/  IADD3 R8, PT, PT, R0, 0xa, RZ ;  /* 0x0000000a00087810 */ /* 0x000fe20007ffe0ff */
[----:B------:R-:W-:Y:S01]  /*0220*/  HFMA2 R10, -RZ, RZ, 0, 5.9604644775390625e-07 ;  /* 0x0000000aff0a7431 */ /* 0x000fe200000001ff */
[----:B------:R-:W-:Y:S01]  /*0230*/  MOV R27, RZ ;  /* 0x000000ff001b7202 */ /* 0x000fe20000000f00 */
[----:B------:R-:W-:Y:S01]  /*0240*/  UIADD3 UR5, UPT, UPT, UR4, 0x1, URZ ;  /* 0x0000000104057890 */ /* 0x000fe2000fffe0ff */
[----:B------:R-:W-:Y:S01]  /*0250*/  MOV R7, R2 ;  /* 0x0000000200077202 */ /* 0x000fe20000000f00 */
[----:B------:R-:W2:Y:S01]  /*0260*/  LDCU UR7, c[0x0][0x388] ;  /* 0x00007100ff0777ac */ /* 0x000ea20008000800 */
[----:B------:R-:W-:Y:S01]  /*0270*/  MOV R3, R0 ;  /* 0x0000000000037202 */ /* 0x000fe20000000f00 */
[----:B------:R-:W-:-:S04]  /*0280*/  ULOP3.LUT UR5, UR5, 0x7ffffffe, URZ, 0xc0, !UPT ;  /* 0x7ffffffe05057892 */ /* 0x000fc8000f8ec0ff */
[----:B------:R-:W-:Y:S01]  /*0290*/  UIADD3 UR5, UPT, UPT, -UR5, URZ, URZ ;  /* 0x000000ff05057290 */ /* 0x000fe2000fffe1ff */
[--C-:B-1----:R-:W-:Y:S01]  /*02a0*/  IMAD R9, R8, UR11, R21.reuse ;  /* 0x0000000b08097c24 */ /* 0x102fe2000f8e0215 */
[C---:B------:R-:W-:Y:S01]  /*02b0*/  ISETP.GE.AND P1, PT, R23.reuse, UR10, PT ;  /* 0x0000000a17007c0c */ /* 0x040fe2000bf26270 */
[----:B------:R-:W-:Y:S02]  /*02c0*/  IMAD R11, R0, UR11, R21 ;  /* 0x0000000b000b7c24 */ /* 0x000fe4000f8e0215 */
[----:B------:R-:W-:-:S10]  /*02d0*/  IMAD R8, R23, UR6, R2 ;  /* 0x0000000617087c24 */ /* 0x000fd4000f8e0202 */
.L_x_2:
[----:B0-----:R-:W-:Y:S01]  /*02e0*/  ISETP.GE.AND P0, PT, R21, R6, PT ;  /* 0x000000061500720c */ /* 0x001fe20003f06270 */
[----:B--2---:R-:W-:Y:S01]  /*02f0*/  UMOV UR6, UR7 ;  /* 0x0000000700067c82 */ /* 0x004fe20008000000 */
[----:B------:R-:W-:Y:S02]  /*0300*/  MOV R22, RZ ;  /* 0x000000ff00167202 */ /* 0x000fe40000000f00 */
[----:B------:R-:W-:Y:S02]  /*0310*/  ISETP.GE.OR P2, PT, R7, UR6, P1 ;  /* 0x0000000607007c0c */ /* 0x000fe40008f46670 */
[----:B------:R-:W-:Y:S02]  /*0320*/  ISETP.GE.OR P3, PT, R3, UR6, P0 ;  /* 0x0000000603007c0c */ /* 0x000fe40008766670 */
[----:B------:R-:W-:-:S09]  /*0330*/  MOV R26, RZ ;  /* 0x000000ff001a7202 */ /* 0x000fd20000000f00 */
[----:B------:R-:W0:Y:S08]  /*0340*/  @!P2 LDC.64 R14, c[0x0][0x390] ;  /* 0x0000e400ff0eab82 */ /* 0x000e300000000a00 */
[----:B------:R-:W1:Y:S01]  /*0350*/  @!P3 LDC.64 R12, c[0x0][0x398] ;  /* 0x0000e600ff0cbb82 */ /* 0x000e620000000a00 */
[----:B0-----:R-:W-:-:S05]  /*0360*/  @!P2 IMAD.WIDE.U32 R24, R8, 0x4, R14 ;  /* 0x000000040818a825 */ /* 0x001fca00078e000e */
[----:B------:R-:W2:Y:S01]  /*0370*/  @!P2 LDG.E R22, desc[UR8][R24.64] ;  /* 0x000000081816a981 */ /* 0x000ea2000c1e1900 */
[----:B-1----:R-:W-:-:S05]  /*0380*/  @!P3 IMAD.WIDE R12, R11, 0x4, R12 ;  /* 0x000000040b0cb825 */ /* 0x002fca00078e020c */
[----:B------:R-:W3:Y:S04]  /*0390*/  @!P3 LDG.E R26, desc[UR8][R12.64] ;  /* 0x000000080c1ab981 */ /* 0x000ee8000c1e1900 */
[----:B--2---:R-:W-:Y:S04]  /*03a0*/  STS [R18], R22 ;  /* 0x0000001612007388 */ /* 0x004fe80000000800 */
[----:B---3--:R-:W-:Y:S01]  /*03b0*/  STS [R4], R26 ;  /* 0x0000001a04007388 */ /* 0x008fe20000000800 */
[----:B------:R-:W-:Y:S06]  /*03c0*/  BAR.SYNC.DEFER_BLOCKING 0x0 ;  /* 0x0000000000007b1d */ /* 0x000fec0000010000 */
[----:B------:R-:W-:Y:S04]  /*03d0*/  LDS R28, [R5] ;  /* 0x00000000051c7984 */ /* 0x000fe80000000800 */
[----:B------:R-:W0:Y:S04]  /*03e0*/  LDS.64 R16, [R19] ;  /* 0x0000000013107984 */ /* 0x000e280000000a00 */
[----:B------:R-:W1:Y:S04]  /*03f0*/  LDS R24, [R5+0x28] ;  /* 0x0000280005187984 */ /* 0x000e680000000800 */
[----:B------:R-:W-:Y:S04]  /*0400*/  LDS R29, [R5+0x50] ;  /* 0x00005000051d7984 */ /* 0x000fe80000000800 */
[----:B------:R-:W2:Y:S04]  /*0410*/  LDS.64 R14, [R19+0x8] ;  /* 0x00000800130e7984 */ /* 0x000ea80000000a00 */
[----:B------:R-:W3:Y:S04]  /*0420*/  LDS R20, [R5+0x78] ;  /* 0x0000780005147984 */ /* 0x000ee80000000800 */
[----:B------:R-:W-:Y:S04]  /*0430*/  LDS R25, [R5+0xa0] ;  /* 0x0000a00005197984 */ /* 0x000fe80000000800 */
[----:B------:R-:W4:Y:S04]  /*0440*/  LDS.64 R12, [R19+0x10] ;  /* 0x00001000130c7984 */ /* 0x000f280000000a00 */
[----:B------:R-:W5:Y:S01]  /*0450*/  LDS R22, [R5+0xc8] ;  /* 0x0000c80005167984 */ /* 0x000f620000000800 */
[----:B0-----:R-:W-:-:S03]  /*0460*/  IMAD R16, R16, R28, R27 ;  /* 0x0000001c10107224 */ /* 0x001fc600078e021b */
[----:B------:R-:W-:Y:S01]  /*0470*/  LDS R27, [R5+0xf0] ;  /* 0x0000f000051b7984 */ /* 0x000fe20000000800 */
[----:B-1----:R-:W-:Y:S01]  /*0480*/  IMAD R16, R24, R17, R16 ;  /* 0x0000001118107224 */ /* 0x002fe200078e0210 */
[----:B------:R-:W-:-:S04]  /*0490*/  IADD3 R17, PT, PT, R7, 0xa, RZ ;  /* 0x0000000a07117810 */ /* 0x000fc80007ffe0ff */
[----:B------:R-:W-:Y:S01]  /*04a0*/  ISETP.GE.OR P2, PT, R17, UR6, P1 ;  /* 0x0000000611007c0c */ /* 0x000fe20008f46670 */
[----:B--2---:R-:W-:Y:S02]  /*04b0*/  IMAD R14, R14, R29, R16 ;  /* 0x0000001d0e0e7224 */ /* 0x004fe400078e0210 */
[----:B------:R-:W0:Y:S02]  /*04c0*/  LDS.64 R16, [R19+0x18] ;  /* 0x0000180013107984 */ /* 0x000e240000000a00 */
[----:B---3--:R-:W-:-:S08]  /*04d0*/  IMAD R20, R20, R15, R14 ;  /* 0x0000000f14147224 */ /* 0x008fd000078e020e */
[----:B------:R-:W1:Y:S01]  /*04e0*/  @!P2 LDC.64 R14, c[0x0][0x390] ;  /* 0x0000e400ff0eab82 */ /* 0x000e620000000a00 */
[----:B----4-:R-:W-:-:S04]  /*04f0*/  IMAD R12, R12, R25, R20 ;  /* 0x000000190c0c7224 */ /* 0x010fc800078e0214 */
[----:B-----5:R-:W-:Y:S01]  /*0500*/  IMAD R12, R22, R13, R12 ;  /* 0x0000000d160c7224 */ /* 0x020fe200078e020c */
[----:B------:R-:W-:Y:S01]  /*0510*/  IADD3 R13, PT, PT, R3, 0xa, RZ ;  /* 0x0000000a030d7810 */ /* 0x000fe20007ffe0ff */
[----:B------:R-:W-:Y:S01]  /*0520*/  @!P2 IMAD R25, R23, UR6, R2 ;  /* 0x000000061719ac24 */ /* 0x000fe2000f8e0202 */
[----:B------:R-:W-:Y:S02]  /*0530*/  @!P2 IADD3 R20, PT, PT, R10, -0xa, RZ ;  /* 0xfffffff60a14a810 */ /* 0x000fe40007ffe0ff */
[----:B------:R-:W-:Y:S02]  /*0540*/  ISETP.GE.OR P0, PT, R13, UR6, P0 ;  /* 0x000000060d007c0c */ /* 0x000fe40008706670 */
[----:B------:R-:W-:-:S04]  /*0550*/  @!P2 IADD3 R20, P3, PT, R25, R20, RZ ;  /* 0x000000141914a210 */ /* 0x000fc80007f7e0ff */
[----:B------:R-:W-:Y:S02]  /*0560*/  @!P2 IADD3.X R22, PT, PT, RZ, RZ, RZ, P3, !PT ;  /* 0x000000ffff16a210 */ /* 0x000fe40001ffe4ff */
[----:B-1----:R-:W-:-:S04]  /*0570*/  @!P2 LEA R24, P3, R20, R14, 0x2 ;  /* 0x0000000e1418a211 */ /* 0x002fc800078610ff */
[----:B------:R-:W-:Y:S02]  /*0580*/  @!P2 LEA.HI.X R25, R20, R15, R22, 0x2, P3 ;  /* 0x0000000f1419a211 */ /* 0x000fe400018f1416 */
[----:B------:R-:W1:Y:S01]  /*0590*/  @!P0 LDC.64 R14, c[0x0][0x398] ;  /* 0x0000e600ff0e8b82 */ /* 0x000e620000000a00 */
[----:B------:R-:W2:Y:S01]  /*05a0*/  LDS R22, [R5+0x118] ;  /* 0x0001180005167984 */ /* 0x000ea20000000800 */
[----:B0-----:R-:W-:-:S03]  /*05b0*/  IMAD R16, R16, R27, R12 ;  /* 0x0000001b10107224 */ /* 0x001fc600078e020c */
[----:B------:R-:W-:Y:S04]  /*05c0*/  LDS R27, [R5+0x140] ;  /* 0x00014000051b7984 */ /* 0x000fe80000000800 */
[----:B------:R-:W-:Y:S04]  /*05d0*/  LDS R20, [R5+0x168] ;  /* 0x0001680005147984 */ /* 0x000fe80000000800 */
[----:B------:R-:W0:Y:S01]  /*05e0*/  LDS.64 R12, [R19+0x20] ;  /* 0x00002000130c7984 */ /* 0x000e220000000a00 */
[----:B------:R-:W-:Y:S01]  /*05f0*/  MOV R26, RZ ;  /* 0x000000ff001a7202 */ /* 0x000fe20000000f00 */
[----:B------:R-:W-:Y:S01]  /*0600*/  BAR.SYNC.DEFER_BLOCKING 0x0 ;  /* 0x0000000000007b1d */ /* 0x000fe20000010000 */
[----:B-1----:R-:W-:Y:S01]  /*0610*/  @!P0 IMAD.WIDE R28, R9, 0x4, R14 ;  /* 0x00000004091c8825 */ /* 0x002fe200078e020e */
[----:B------:R-:W-:-:S04]  /*0620*/  MOV R15, RZ ;  /* 0x000000ff000f7202 */ /* 0x000fc80000000f00 */
[----:B------:R-:W3:Y:S04]  /*0630*/  @!P2 LDG.E R26, desc[UR8][R24.64+0x28] ;  /* 0x00002808181aa981 */ /* 0x000ee8000c1e1900 */
[----:B------:R-:W4:Y:S01]  /*0640*/  @!P0 LDG.E R15, desc[UR8][R28.64] ;  /* 0x000000081c0f8981 */ /* 0x000f22000c1e1900 */
[----:B--2---:R-:W-:-:S04]  /*0650*/  IMAD R16, R22, R17, R16 ;  /* 0x0000001116107224 */ /* 0x004fc800078e0210 */
[----:B0-----:R-:W-:-:S04]  /*0660*/  IMAD R12, R12, R27, R16 ;  /* 0x0000001b0c0c7224 */ /* 0x001fc800078e0210 */
[----:B------:R-:W-:Y:S01]  /*0670*/  IMAD R13, R20, R13, R12 ;  /* 0x0000000d140d7224 */ /* 0x000fe200078e020c */
[----:B------:R-:W-:-:S04]  /*0680*/  UIADD3 UR5, UPT, UPT, UR5, 0x2, URZ ;  /* 0x0000000205057890 */ /* 0x000fc8000fffe0ff */
[----:B------:R-:W-:Y:S01]  /*0690*/  UISETP.NE.AND UP0, UPT, UR5, URZ, UPT ;  /* 0x000000ff0500728c */ /* 0x000fe2000bf05270 */
[----:B------:R-:W-:Y:S01]  /*06a0*/  IADD3 R3, PT, PT, R3, 0x14, RZ ;  /* 0x0000001403037810 */ /* 0x000fe20007ffe0ff */
[C---:B------:R-:W-:Y:S01]  /*06b0*/  IMAD R11, R6.reuse, 0x14, R11 ;  /* 0x00000014060b7824 */ /* 0x040fe200078e020b */
[----:B------:R-:W-:Y:S01]  /*06c0*/  IADD3 R7, PT, PT, R7, 0x14, RZ ;  /* 0x0000001407077810 */ /* 0x000fe20007ffe0ff */
[----:B------:R-:W-:Y:S01]  /*06d0*/  IMAD R9, R6, 0x14, R9 ;  /* 0x0000001406097824 */ /* 0x000fe200078e0209 */
[----:B------:R-:W-:Y:S02]  /*06e0*/  IADD3 R10, PT, PT, R10, 0x14, RZ ;  /* 0x000000140a0a7810 */ /* 0x000fe40007ffe0ff */
[----:B------:R-:W-:Y:S01]  /*06f0*/  IADD3 R8, PT, PT, R8, 0x14, RZ ;  /* 0x0000001408087810 */ /* 0x000fe20007ffe0ff */
[----:B---3--:R-:W-:Y:S04]  /*0700*/  STS [R18], R26 ;  /* 0x0000001a12007388 */ /* 0x008fe80000000800 */
[----:B----4-:R-:W-:Y:S01]  /*0710*/  STS [R4], R15 ;  /* 0x0000000f04007388 */ /* 0x010fe20000000800 */
        /* <DEDUP_REMOVED lines=8> */
[----:B------:R-:W-:Y:S01]  /*07a0*/  LDS R24, [R5+0x140] ;  /* 0x0001400005187984 */ /* 0x000fe20000000800 */
[----:B0-----:R-:W-:-:S03]  /*07b0*/  IMAD R14, R14, R26, R13 ;  /* 0x0000001a0e0e7224 */ /* 0x001fc600078e020d */
[----:B------:R-:W0:Y:S01]  /*07c0*/  LDS.64 R12, [R19+0x10] ;  /* 0x00001000130c7984 */ /* 0x000e220000000a00 */
[----:B-1----:R-:W-:-:S03]  /*07d0*/  IMAD R14, R22, R15, R14 ;  /* 0x0000000f160e7224 */ /* 0x002fc600078e020e */
[----:B------:R-:W1:Y:S01]  /*07e0*/  LDS R22, [R5+0xc8] ;  /* 0x0000c80005167984 */ /* 0x000e620000000800 */
[----:B--2---:R-:W-:-:S03]  /*07f0*/  IMAD R16, R16, R25, R14 ;  /* 0x0000001910107224 */ /* 0x004fc600078e020e */
[----:B------:R-:W-:Y:S01]  /*0800*/  LDS R25, [R5+0xf0] ;  /* 0x0000f00005197984 */ /* 0x000fe20000000800 */
[----:B---3--:R-:W-:-:S03]  /*0810*/  IMAD R16, R20, R17, R16 ;  /* 0x0000001114107224 */ /* 0x008fc600078e0210 */
[----:B------:R-:W2:Y:S04]  /*0820*/  LDS.64 R14, [R19+0x18] ;  /* 0x00001800130e7984 */ /* 0x000ea80000000a00 */
[----:B------:R-:W3:Y:S01]  /*0830*/  LDS R20, [R5+0x118] ;  /* 0x0001180005147984 */ /* 0x000ee20000000800 */
[----:B0-----:R-:W-:-:S03]  /*0840*/  IMAD R27, R12, R27, R16 ;  /* 0x0000001b0c1b7224 */ /* 0x001fc600078e0210 */
[----:B------:R-:W0:Y:S04]  /*0850*/  LDS.64 R16, [R19+0x20] ;  /* 0x0000200013107984 */ /* 0x000e280000000a00 */
[----:B------:R-:W4:Y:S01]  /*0860*/  LDS R12, [R5+0x168] ;  /* 0x00016800050c7984 */ /* 0x000f220000000800 */
[----:B-1----:R-:W-:-:S04]  /*0870*/  IMAD R13, R22, R13, R27 ;  /* 0x0000000d160d7224 */ /* 0x002fc800078e021b */
[----:B--2---:R-:W-:-:S04]  /*0880*/  IMAD R13, R14, R25, R13 ;  /* 0x000000190e0d7224 */ /* 0x004fc800078e020d */
[----:B---3--:R-:W-:-:S04]  /*0890*/  IMAD R13, R20, R15, R13 ;  /* 0x0000000f140d7224 */ /* 0x008fc800078e020d */
[----:B0-----:R-:W-:-:S04]  /*08a0*/  IMAD R13, R16, R24, R13 ;  /* 0x00000018100d7224 */ /* 0x001fc800078e020d */
[----:B----4-:R-:W-:Y:S01]  /*08b0*/  IMAD R27, R12, R17, R13 ;  /* 0x000000110c1b7224 */ /* 0x010fe200078e020d */
[----:B------:R-:W-:Y:S06]  /*08c0*/  BAR.SYNC.DEFER_BLOCKING 0x0 ;  /* 0x0000000000007b1d */ /* 0x000fec0000010000 */
[----:B------:R-:W-:Y:S05]  /*08d0*/  BRA.U UP0, `(.L_x_2) ;  /* 0xfffffff900807547 */ /* 0x000fea000b83ffff */
[----:B------:R-:W-:-:S07]  /*08e0*/  IADD3 R3, PT, PT, R10, -0xa, RZ ;  /* 0xfffffff60a037810 */ /* 0x000fce0007ffe0ff */
.L_x_1:
[----:B------:R-:W-:-:S04]  /*08f0*/  ULOP3.LUT UR4, UR4, 0x1, URZ, 0xc0, !UPT ;  /* 0x0000000104047892 */ /* 0x000fc8000f8ec0ff */
[----:B------:R-:W-:-:S09]  /*0900*/  UISETP.NE.U32.AND UP0, UPT, UR4, 0x1, UPT ;  /* 0x000000010400788c */ /* 0x000fd2000bf05070 */
[----:B------:R-:W-:Y:S05]  /*0910*/  BRA.U !UP0, `(.L_x_0) ;  /* 0x0000000108bc7547 */ /* 0x000fea000b800000 */
[----:B------:R-:W0:Y:S01]  /*0920*/  LDCU UR4, c[0x0][0x380] ;  /* 0x00007000ff0477ac */ /* 0x000e220008000800 */
[-C--:B------:R-:W-:Y:S01]  /*0930*/  IADD3 R8, PT, PT, R2, R3.reuse, RZ ;  /* 0x0000000302087210 */ /* 0x080fe20007ffe0ff */
[----:B------:R-:W-:Y:S01]  /*0940*/  HFMA2 R13, -RZ, RZ, 0, 0 ;  /* 0x00000000ff0d7431 */ /* 0x000fe200000001ff */
[----:B------:R-:W-:Y:S01]  /*0950*/  IADD3 R0, PT, PT, R0, R3, RZ ;  /* 0x0000000300007210 */ /* 0x000fe20007ffe0ff */
[----:B------:R-:W1:Y:S01]  /*0960*/  LDCU UR5, c[0x0][0x384] ;  /* 0x00007080ff0577ac */ /* 0x000e620008000800 */
[----:B------:R-:W-:Y:S02]  /*0970*/  ISETP.GE.AND P0, PT, R8, UR6, PT ;  /* 0x0000000608007c0c */ /* 0x000fe4000bf06270 */
[----:B------:R-:W-:Y:S02]  /*0980*/  ISETP.GE.AND P1, PT, R0, UR6, PT ;  /* 0x0000000600007c0c */ /* 0x000fe4000bf26270 */
[----:B------:R-:W-:Y:S02]  /*0990*/  MOV R15, RZ ;  /* 0x000000ff000f7202 */ /* 0x000fe40000000f00 */
[----:B0-----:R-:W-:-:S02]  /*09a0*/  ISETP.GE.OR P0, PT, R23, UR4, P0 ;  /* 0x0000000417007c0c */ /* 0x001fc40008706670 */
[----:B-1----:R-:W-:-:S11]  /*09b0*/  ISETP.GE.OR P1, PT, R21, UR5, P1 ;  /* 0x0000000515007c0c */ /* 0x002fd60008f26670 */
[----:B------:R-:W0:Y:S01]  /*09c0*/  @!P0 LDC.64 R6, c[0x0][0x390] ;  /* 0x0000e400ff068b82 */ /* 0x000e220000000a00 */
[----:B------:R-:W-:Y:S02]  /*09d0*/  @!P0 IMAD R9, R23, UR6, R8 ;  /* 0x0000000617098c24 */ /* 0x000fe4000f8e0208 */
[----:B------:R-:W-:-:S05]  /*09e0*/  @!P1 IMAD R11, R0, UR5, R21 ;  /* 0x00000005000b9c24 */ /* 0x000fca000f8e0215 */
        /* <DEDUP_REMOVED lines=16> */
[----:B------:R-:W5:Y:S04]  /*0af0*/  LDS R14, [R5+0xc8] ;  /* 0x0000c800050e7984 */ /* 0x000f680000000800 */
[----:B------:R-:W-:Y:S04]  /*0b00*/  LDS R17, [R5+0xf0] ;  /* 0x0000f00005117984 */ /* 0x000fe80000000800 */
[----:B------:R-:W5:Y:S04]  /*0b10*/  LDS.64 R2, [R19+0x18] ;  /* 0x0000180013027984 */ /* 0x000f680000000a00 */
[----:B------:R-:W5:Y:S04]  /*0b20*/  LDS R0, [R5+0x118] ;  /* 0x0001180005007984 */ /* 0x000f680000000800 */
[----:B------:R-:W-:Y:S04]  /*0b30*/  LDS R15, [R5+0x140] ;  /* 0x00014000050f7984 */ /* 0x000fe80000000800 */
[----:B------:R-:W5:Y:S04]  /*0b40*/  LDS.64 R12, [R19+0x20] ;  /* 0x00002000130c7984 */ /* 0x000f680000000a00 */
[----:B------:R-:W5:Y:S01]  /*0b50*/  LDS R4, [R5+0x168] ;  /* 0x0001680005047984 */ /* 0x000f620000000800 */
[----:B0-----:R-:W-:-:S04]  /*0b60*/  IMAD R10, R10, R16, R27 ;  /* 0x000000100a0a7224 */ /* 0x001fc800078e021b */
[----:B-1----:R-:W-:-:S04]  /*0b70*/  IMAD R11, R20, R11, R10 ;  /* 0x0000000b140b7224 */ /* 0x002fc800078e020a */
[----:B--2---:R-:W-:-:S04]  /*0b80*/  IMAD R8, R8, R22, R11 ;  /* 0x0000001608087224 */ /* 0x004fc800078e020b */
[----:B---3--:R-:W-:-:S04]  /*0b90*/  IMAD R9, R24, R9, R8 ;  /* 0x0000000918097224 */ /* 0x008fc800078e0208 */
[----:B----4-:R-:W-:-:S04]  /*0ba0*/  IMAD R6, R6, R25, R9 ;  /* 0x0000001906067224 */ /* 0x010fc800078e0209 */
[----:B-----5:R-:W-:-:S04]  /*0bb0*/  IMAD R6, R14, R7, R6 ;  /* 0x000000070e067224 */ /* 0x020fc800078e0206 */
[----:B------:R-:W-:-:S04]  /*0bc0*/  IMAD R2, R2, R17, R6 ;  /* 0x0000001102027224 */ /* 0x000fc800078e0206 */
[----:B------:R-:W-:-:S04]  /*0bd0*/  IMAD R0, R0, R3, R2 ;  /* 0x0000000300007224 */ /* 0x000fc800078e0202 */
[----:B------:R-:W-:-:S04]  /*0be0*/  IMAD R0, R12, R15, R0 ;  /* 0x0000000f0c007224 */ /* 0x000fc800078e0200 */
[----:B------:R-:W-:Y:S01]  /*0bf0*/  IMAD R27, R4, R13, R0 ;  /* 0x0000000d041b7224 */ /* 0x000fe200078e0200 */
[----:B------:R-:W-:Y:S06]  /*0c00*/  BAR.SYNC.DEFER_BLOCKING 0x0 ;  /* 0x0000000000007b1d */ /* 0x000fec0000010000 */
.L_x_0:
[----:B------:R-:W0:Y:S02]  /*0c10*/  LDCU.64 UR4, c[0x0][0x380] ;  /* 0x00007000ff0477ac */ /* 0x000e240008000a00 */
[----:B0-----:R-:W-:-:S04]  /*0c20*/  ISETP.GE.AND P0, PT, R21, UR5, PT ;  /* 0x0000000515007c0c */ /* 0x001fc8000bf06270 */
[----:B------:R-:W-:-:S13]  /*0c30*/  ISETP.GE.OR P0, PT, R23, UR4, P0 ;  /* 0x0000000417007c0c */ /* 0x000fda0008706670 */
[----:B------:R-:W-:Y:S05]  /*0c40*/  @P0 EXIT ;  /* 0x000000000000094d */ /* 0x000fea0003800000 */
[----:B------:R-:W0:Y:S01]  /*0c50*/  LDC.64 R2, c[0x0][0x3a0] ;  /* 0x0000e800ff027b82 */ /* 0x000e220000000a00 */
[----:B------:R-:W-:-:S04]  /*0c60*/  IMAD R21, R23, UR5, R21 ;  /* 0x0000000517157c24 */ /* 0x000fc8000f8e0215 */
[----:B0-----:R-:W-:-:S05]  /*0c70*/  IMAD.WIDE R2, R21, 0x4, R2 ;  /* 0x0000000415027825 */ /* 0x001fca00078e0202 */
[----:B------:R-:W-:Y:S01]  /*0c80*/  STG.E desc[UR8][R2.64], R27 ;  /* 0x0000001b02007986 */ /* 0x000fe2000c101908 */
[----:B------:R-:W-:Y:S05]  /*0c90*/  EXIT ;  /* 0x000000000000794d */ /* 0x000fea0003800000 */
.L_x_3:
[----:B------:R-:W-:-:S00]  /*0ca0*/  BRA `(.L_x_3) ;  /* 0xfffffffc00fc7947 */ /* 0x000fc0000383ffff */
[----:B------:R-:W-:-:S00]  /*0cb0*/  NOP ;  /* 0x0000000000007918 */ /* 0x000fc00000000000 */
        /* <DEDUP_REMOVED lines=12> */
.L_x_4:


//--------------------- .nv.shared._Z9multiplysiiiPiS_S_ --------------------------
	.section	.nv.shared._Z9multiplysiiiPiS_S_,"aw",@nobits
	.sectionflags	@""
	.align	4
.nv.shared._Z9multiplysiiiPiS_S_:
	.zero		1824


//--------------------- .nv.shared.reserved.0     --------------------------
	.section	.nv.shared.reserved.0,"aw",@nobits
	.weak		__nv_reservedSMEM_offset_0_alias
	.size		__nv_reservedSMEM_offset_0_alias, 0, 64
	.other		__nv_reservedSMEM_offset_0_alias,@"STO_CUDA_RESERVED_SHARED STV_DEFAULT"
__nv_reservedSMEM_offset_0_alias:
	.zero		0
	.zero		64


//--------------------- .nv.constant0._Z9multiplysiiiPiS_S_ --------------------------
	.section	.nv.constant0._Z9multiplysiiiPiS_S_,"a",@progbits
	.sectionflags	@""
	.align	4
.nv.constant0._Z9multiplysiiiPiS_S_:
	.zero		936


//--------------------- SYMBOLS --------------------------

	.type		.nv.reservedSmem.offset0,@object
	.size		.nv.reservedSmem.offset0,0x4
	.type		.nv.reservedSmem.cap,@object
	.size		.nv.reservedSmem.cap,0x4
